//
// Generated by NVIDIA NVVM Compiler
//
// Compiler Build ID: CL-36424714
// Cuda compilation tools, release 13.0, V13.0.88
// Based on NVVM 20.0.0
//

.version 9.0
.target sm_100
.address_size 64

	// .globl	_Z6vscalePKfPfj

.visible .entry _Z6vscalePKfPfj(
	.param .u64 .ptr .align 1 _Z6vscalePKfPfj_param_0,
	.param .u64 .ptr .align 1 _Z6vscalePKfPfj_param_1,
	.param .u32 _Z6vscalePKfPfj_param_2
)
{
	.reg .pred 	%p<4>;
	.reg .b32 	%r<6>;
	.reg .b32 	%f<4>;
	.reg .b64 	%rd<8>;

	ld.param.u64 	%rd1, [_Z6vscalePKfPfj_param_0];
	ld.param.u64 	%rd2, [_Z6vscalePKfPfj_param_1];
	ld.param.u32 	%r2, [_Z6vscalePKfPfj_param_2];
	mov.u32 	%r3, %ctaid.x;
	mov.u32 	%r4, %ntid.x;
	mov.u32 	%r5, %tid.x;
	mad.lo.s32 	%r1, %r3, %r4, %r5;
	setp.lt.s32 	%p1, %r1, 0;
	setp.ge.u32 	%p2, %r1, %r2;
	or.pred  	%p3, %p1, %p2;
	@%p3 bra 	$L__BB0_2;
	cvta.to.global.u64 	%rd3, %rd1;
	cvta.to.global.u64 	%rd4, %rd2;
	mul.wide.u32 	%rd5, %r1, 4;
	add.s64 	%rd6, %rd3, %rd5;
	ld.global.f32 	%f1, [%rd6];
	add.s64 	%rd7, %rd4, %rd5;
	ld.global.f32 	%f2, [%rd7];
	mul.f32 	%f3, %f1, %f2;
	st.global.f32 	[%rd7], %f3;
$L__BB0_2:
	ret;

}


// ===== COMPILED SASS (sm_100) =====

	.target	sm_100

	.elftype	@"ET_EXEC"


//--------------------- .note.nv.tkinfo           --------------------------
	.section	.note.nv.tkinfo,"",@"SHT_NOTE"
	.sectionflags	@"SHF_NOTE_NV_TKINFO"
	.tkinfo
        /*0018*/ 	.word	0x00000002
        /*0030*/ 	.string	""
        /*0030*/ 	.string	"ptxas"
        /*0030*/ 	.string	"Cuda compilation tools, release 13.0, V13.0.88"
        /*0030*/ 	.string	"Build cuda_13.0.r13.0/compiler.36424714_0"
        /*0030*/ 	.string	"-arch sm_100 -m 64 "



//--------------------- .note.nv.cuinfo           --------------------------
	.section	.note.nv.cuinfo,"",@"SHT_NOTE"
	.sectionflags	@"SHF_NOTE_NV_CUINFO"
        /*0018*/ 	.short	0x0002
        /*001a*/ 	.short	0x0064
        /*001c*/ 	.short	0x0082
	.zero		2


//--------------------- .nv.info                  --------------------------
	.section	.nv.info,"",@"SHT_CUDA_INFO"
	.align	4


	//----- nvinfo : EIATTR_REGCOUNT
	.align		4
        /*0000*/ 	.byte	0x04, 0x2f
        /*0002*/ 	.short	(.L_1 - .L_0)
	.align		4
.L_0:
        /*0004*/ 	.word	index@(_Z6vscalePKfPfj)
        /*0008*/ 	.word	0x0000000a


	//----- nvinfo : EIATTR_FRAME_SIZE
	.align		4
.L_1:
        /*000c*/ 	.byte	0x04, 0x11
        /*000e*/ 	.short	(.L_3 - .L_2)
	.align		4
.L_2:
        /*0010*/ 	.word	index@(_Z6vscalePKfPfj)
        /*0014*/ 	.word	0x00000000


	//----- nvinfo : EIATTR_MIN_STACK_SIZE
	.align		4
.L_3:
        /*0018*/ 	.byte	0x04, 0x12
        /*001a*/ 	.short	(.L_5 - .L_4)
	.align		4
.L_4:
        /*001c*/ 	.word	index@(_Z6vscalePKfPfj)
        /*0020*/ 	.word	0x00000000
.L_5:


//--------------------- .nv.compat                --------------------------
	.section	.nv.compat,"",@"SHT_CUDA_COMPAT_INFO"
	.align	4
        /*0000*/ 	.byte	0x02, 0x09, 0x00, 0x00, 0x02, 0x02, 0x01, 0x00, 0x02, 0x05, 0x05, 0x00, 0x03, 0x07, 0x01, 0x01
        /*0010*/ 	.byte	0x02, 0x03, 0x00, 0x00, 0x02, 0x06, 0x01, 0x00, 0x04, 0x0b, 0x08, 0x00, 0x09, 0x00, 0x00, 0x00
        /*0020*/ 	.byte	0x00, 0x00, 0x00, 0x00


//--------------------- .nv.info._Z6vscalePKfPfj  --------------------------
	.section	.nv.info._Z6vscalePKfPfj,"",@"SHT_CUDA_INFO"
	.sectionflags	@""
	.align	4


	//----- nvinfo : EIATTR_CUDA_API_VERSION
	.align		4
        /*0000*/ 	.byte	0x04, 0x37
        /*0002*/ 	.short	(.L_7 - .L_6)
.L_6:
        /*0004*/ 	.word	0x00000082


	//----- nvinfo : EIATTR_KPARAM_INFO
	.align		4
.L_7:
        /*0008*/ 	.byte	0x04, 0x17
        /*000a*/ 	.short	(.L_9 - .L_8)
.L_8:
        /*000c*/ 	.word	0x00000000
        /*0010*/ 	.short	0x0002
        /*0012*/ 	.short	0x0010
        /*0014*/ 	.byte	0x00, 0xf0, 0x11, 0x00


	//----- nvinfo : EIATTR_KPARAM_INFO
	.align		4
.L_9:
        /*0018*/ 	.byte	0x04, 0x17
        /*001a*/ 	.short	(.L_11 - .L_10)
.L_10:
        /*001c*/ 	.word	0x00000000
        /*0020*/ 	.short	0x0001
        /*0022*/ 	.short	0x0008
        /*0024*/ 	.byte	0x00, 0xf5, 0x21, 0x00


	//----- nvinfo : EIATTR_KPARAM_INFO
	.align		4
.L_11:
        /*0028*/ 	.byte	0x04, 0x17
        /*002a*/ 	.short	(.L_13 - .L_12)
.L_12:
        /*002c*/ 	.word	0x00000000
        /*0030*/ 	.short	0x0000
        /*0032*/ 	.short	0x0000
        /*0034*/ 	.byte	0x00, 0xf5, 0x21, 0x00


	//----- nvinfo : EIATTR_SPARSE_MMA_MASK
	.align		4
.L_13:
        /*0038*/ 	.byte	0x03, 0x50
        /*003a*/ 	.short	0x0000


	//----- nvinfo : EIATTR_MAXREG_COUNT
	.align		4
        /*003c*/ 	.byte	0x03, 0x1b
        /*003e*/ 	.short	0x00ff


	//----- nvinfo : EIATTR_MERCURY_ISA_VERSION
	.align		4
        /*0040*/ 	.byte	0x03, 0x5f
        /*0042*/ 	.short	0x0101


	//----- nvinfo : EIATTR_VRC_CTA_INIT_COUNT
	.align		4
        /*0044*/ 	.byte	0x02, 0x4a
	.zero		1
	.zero		1


	//----- nvinfo : EIATTR_EXIT_INSTR_OFFSETS
	.align		4
        /*0048*/ 	.byte	0x04, 0x1c
        /*004a*/ 	.short	(.L_15 - .L_14)


	//   ....[0]....
.L_14:
        /*004c*/ 	.word	0x00000080


	//   ....[1]....
        /*0050*/ 	.word	0x00000120


	//----- nvinfo : EIATTR_CBANK_PARAM_SIZE
	.align		4
.L_15:
        /*0054*/ 	.byte	0x03, 0x19
        /*0056*/ 	.short	0x0014


	//----- nvinfo : EIATTR_PARAM_CBANK
	.align		4
        /*0058*/ 	.byte	0x04, 0x0a
        /*005a*/ 	.short	(.L_17 - .L_16)
	.align		4
.L_16:
        /*005c*/ 	.word	index@(.nv.constant0._Z6vscalePKfPfj)
        /*0060*/ 	.short	0x0380
        /*0062*/ 	.short	0x0014


	//----- nvinfo : EIATTR_SW_WAR
	.align		4
.L_17:
        /*0064*/ 	.byte	0x04, 0x36
        /*0066*/ 	.short	(.L_19 - .L_18)
.L_18:
        /*0068*/ 	.word	0x00000008
.L_19:


//--------------------- .nv.callgraph             --------------------------
	.section	.nv.callgraph,"",@"SHT_CUDA_CALLGRAPH"
	.align	4
	.sectionentsize	8
	.align		4
        /*0000*/ 	.word	0x00000000
	.align		4
        /*0004*/ 	.word	0xffffffff
	.align		4
        /*0008*/ 	.word	0x00000000
	.align		4
        /*000c*/ 	.word	0xfffffffe
	.align		4
        /*0010*/ 	.word	0x00000000
	.align		4
        /*0014*/ 	.word	0xfffffffd
	.align		4
        /*0018*/ 	.word	0x00000000
	.align		4
        /*001c*/ 	.word	0xfffffffc


//--------------------- .text._Z6vscalePKfPfj     --------------------------
	.section	.text._Z6vscalePKfPfj,"ax",@progbits
	.align	128
        .global         _Z6vscalePKfPfj
        .type           _Z6vscalePKfPfj,@function
        .size           _Z6vscalePKfPfj,(.L_x_1 - _Z6vscalePKfPfj)
        .other          _Z6vscalePKfPfj,@"STO_CUDA_ENTRY STV_DEFAULT"
_Z6vscalePKfPfj:
.text._Z6vscalePKfPfj:
[----:B------:R-:W-:Y:S01]  /*0000*/  LDC R1, c[0x0][0x37c] ;  /* 0x0000df00ff017b82 */ /* 0x000fe20000000800 */
[----:B------:R-:W0:Y:S07]  /*0010*/  S2R R0, SR_TID.X ;  /* 0x0000000000007919 */ /* 0x000e2e0000002100 */
[----:B------:R-:W0:Y:S01]  /*0020*/  S2UR UR4, SR_CTAID.X ;  /* 0x00000000000479c3 */ /* 0x000e220000002500 */
[----:B------:R-:W1:Y:S07]  /*0030*/  LDCU UR5, c[0x0][0x390] ;  /* 0x00007200ff0577ac */ /* 0x000e6e0008000800 */
[----:B------:R-:W0:Y:S02]  /*0040*/  LDC R7, c[0x0][0x360] ;  /* 0x0000d800ff077b82 */ /* 0x000e240000000800 */
[----:B0-----:R-:W-:-:S05]  /*0050*/  IMAD R7, R7, UR4, R0 ;  /* 0x0000000407077c24 */ /* 0x001fca000f8e0200 */
[----:B-1----:R-:W-:-:S04]  /*0060*/  ISETP.GE.U32.AND P0, PT, R7, UR5, PT ;  /* 0x0000000507007c0c */ /* 0x002fc8000bf06070 */
[----:B------:R-:W-:-:S13]  /*0070*/  ISETP.LT.OR P0, PT, R7, RZ, P0 ;  /* 0x000000ff0700720c */ /* 0x000fda0000701670 */
[----:B------:R-:W-:Y:S05]  /*0080*/  @P0 EXIT ;  /* 0x000000000000094d */ /* 0x000fea0003800000 */
[----:B------:R-:W0:Y:S01]  /*0090*/  LDC.64 R2, c[0x0][0x380] ;  /* 0x0000e000ff027b82 */ /* 0x000e220000000a00 */
[----:B------:R-:W1:Y:S07]  /*00a0*/  LDCU.64 UR4, c[0x0][0x358] ;  /* 0x00006b00ff0477ac */ /* 0x000e6e0008000a00 */
[----:B------:R-:W2:Y:S01]  /*00b0*/  LDC.64 R4, c[0x0][0x388] ;  /* 0x0000e200ff047b82 */ /* 0x000ea20000000a00 */
[----:B0-----:R-:W-:-:S06]  /*00c0*/  IMAD.WIDE.U32 R2, R7, 0x4, R2 ;  /* 0x0000000407027825 */ /* 0x001fcc00078e0002 */
[----:B-1----:R-:W3:Y:S01]  /*00d0*/  LDG.E R2, desc[UR4][R2.64] ;  /* 0x0000000402027981 */ /* 0x002ee2000c1e1900 */
[----:B--2---:R-:W-:-:S05]  /*00e0*/  IMAD.WIDE.U32 R4, R7, 0x4, R4 ;  /* 0x0000000407047825 */ /* 0x004fca00078e0004 */
[----:B------:R-:W3:Y:S02]  /*00f0*/  LDG.E R7, desc[UR4][R4.64] ;  /* 0x0000000404077981 */ /* 0x000ee4000c1e1900 */
[----:B---3--:R-:W-:-:S05]  /*0100*/  FMUL R7, R2, R7 ;  /* 0x0000000702077220 */ /* 0x008fca0000400000 */
[----:B------:R-:W-:Y:S01]  /*0110*/  STG.E desc[UR4][R4.64], R7 ;  /* 0x0000000704007986 */ /* 0x000fe2000c101904 */
[----:B------:R-:W-:Y:S05]  /*0120*/  EXIT ;  /* 0x000000000000794d */ /* 0x000fea0003800000 */
.L_x_0:
[----:B------:R-:W-:-:S00]  /*0130*/  BRA `(.L_x_0) ;  /* 0xfffffffc00fc7947 */ /* 0x000fc0000383ffff */
[----:B------:R-:W-:-:S00]  /*0140*/  NOP ;  /* 0x0000000000007918 */ /* 0x000fc00000000000 */
        /* <DEDUP_REMOVED lines=11> */
.L_x_1:


//--------------------- .nv.shared.reserved.0     --------------------------
	.section	.nv.shared.reserved.0,"aw",@nobits
	.weak		__nv_reservedSMEM_offset_0_alias
	.size		__nv_reservedSMEM_offset_0_alias, 0, 64
	.other		__nv_reservedSMEM_offset_0_alias,@"STO_CUDA_RESERVED_SHARED STV_DEFAULT"
__nv_reservedSMEM_offset_0_alias:
	.zero		0
	.zero		64


//--------------------- .nv.constant0._Z6vscalePKfPfj --------------------------
	.section	.nv.constant0._Z6vscalePKfPfj,"a",@progbits
	.sectionflags	@""
	.align	4
.nv.constant0._Z6vscalePKfPfj:
	.zero		916


//--------------------- SYMBOLS --------------------------

	.type		.nv.reservedSmem.offset0,@object
	.size		.nv.reservedSmem.offset0,0x4
